//
// Generated by NVIDIA NVVM Compiler
//
// Compiler Build ID: CL-36424714
// Cuda compilation tools, release 13.0, V13.0.88
// Based on NVVM 20.0.0
//

.version 9.0
.target sm_100
.address_size 64

	// .globl	_Z3incPi

.visible .entry _Z3incPi(
	.param .u64 .ptr .align 1 _Z3incPi_param_0
)
{
	.reg .pred 	%p<2>;
	.reg .b32 	%r<3>;
	.reg .b64 	%rd<5>;

	ld.param.u64 	%rd1, [_Z3incPi_param_0];
	mov.u32 	%r1, %ctaid.x;
	setp.gt.u32 	%p1, %r1, 99;
	@%p1 bra 	$L__BB0_2;
	cvta.to.global.u64 	%rd2, %rd1;
	mul.wide.u32 	%rd3, %r1, 4;
	add.s64 	%rd4, %rd2, %rd3;
	mov.b32 	%r2, 1;
	st.global.u32 	[%rd4], %r2;
$L__BB0_2:
	ret;

}


// ===== COMPILED SASS (sm_100) =====

	.target	sm_100

	.elftype	@"ET_EXEC"


//--------------------- .note.nv.tkinfo           --------------------------
	.section	.note.nv.tkinfo,"",@"SHT_NOTE"
	.sectionflags	@"SHF_NOTE_NV_TKINFO"
	.tkinfo
        /*0018*/ 	.word	0x00000002
        /*0030*/ 	.string	""
        /*0030*/ 	.string	"ptxas"
        /*0030*/ 	.string	"Cuda compilation tools, release 13.0, V13.0.88"
        /*0030*/ 	.string	"Build cuda_13.0.r13.0/compiler.36424714_0"
        /*0030*/ 	.string	"-arch sm_100 -m 64 "



//--------------------- .note.nv.cuinfo           --------------------------
	.section	.note.nv.cuinfo,"",@"SHT_NOTE"
	.sectionflags	@"SHF_NOTE_NV_CUINFO"
        /*0018*/ 	.short	0x0002
        /*001a*/ 	.short	0x0064
        /*001c*/ 	.short	0x0082
	.zero		2


//--------------------- .nv.info                  --------------------------
	.section	.nv.info,"",@"SHT_CUDA_INFO"
	.align	4


	//----- nvinfo : EIATTR_REGCOUNT
	.align		4
        /*0000*/ 	.byte	0x04, 0x2f
        /*0002*/ 	.short	(.L_1 - .L_0)
	.align		4
.L_0:
        /*0004*/ 	.word	index@(_Z3incPi)
        /*0008*/ 	.word	0x0000000a


	//----- nvinfo : EIATTR_FRAME_SIZE
	.align		4
.L_1:
        /*000c*/ 	.byte	0x04, 0x11
        /*000e*/ 	.short	(.L_3 - .L_2)
	.align		4
.L_2:
        /*0010*/ 	.word	index@(_Z3incPi)
        /*0014*/ 	.word	0x00000000


	//----- nvinfo : EIATTR_MIN_STACK_SIZE
	.align		4
.L_3:
        /*0018*/ 	.byte	0x04, 0x12
        /*001a*/ 	.short	(.L_5 - .L_4)
	.align		4
.L_4:
        /*001c*/ 	.word	index@(_Z3incPi)
        /*0020*/ 	.word	0x00000000
.L_5:


//--------------------- .nv.compat                --------------------------
	.section	.nv.compat,"",@"SHT_CUDA_COMPAT_INFO"
	.align	4
        /*0000*/ 	.byte	0x02, 0x09, 0x00, 0x00, 0x02, 0x02, 0x01, 0x00, 0x02, 0x05, 0x05, 0x00, 0x03, 0x07, 0x01, 0x01
        /*0010*/ 	.byte	0x02, 0x03, 0x00, 0x00, 0x02, 0x06, 0x01, 0x00, 0x04, 0x0b, 0x08, 0x00, 0x09, 0x00, 0x00, 0x00
        /*0020*/ 	.byte	0x00, 0x00, 0x00, 0x00


//--------------------- .nv.info._Z3incPi         --------------------------
	.section	.nv.info._Z3incPi,"",@"SHT_CUDA_INFO"
	.sectionflags	@""
	.align	4


	//----- nvinfo : EIATTR_CUDA_API_VERSION
	.align		4
        /*0000*/ 	.byte	0x04, 0x37
        /*0002*/ 	.short	(.L_7 - .L_6)
.L_6:
        /*0004*/ 	.word	0x00000082


	//----- nvinfo : EIATTR_KPARAM_INFO
	.align		4
.L_7:
        /*0008*/ 	.byte	0x04, 0x17
        /*000a*/ 	.short	(.L_9 - .L_8)
.L_8:
        /*000c*/ 	.word	0x00000000
        /*0010*/ 	.short	0x0000
        /*0012*/ 	.short	0x0000
        /*0014*/ 	.byte	0x00, 0xf5, 0x21, 0x00


	//----- nvinfo : EIATTR_SPARSE_MMA_MASK
	.align		4
.L_9:
        /*0018*/ 	.byte	0x03, 0x50
        /*001a*/ 	.short	0x0000


	//----- nvinfo : EIATTR_MAXREG_COUNT
	.align		4
        /*001c*/ 	.byte	0x03, 0x1b
        /*001e*/ 	.short	0x00ff


	//----- nvinfo : EIATTR_MERCURY_ISA_VERSION
	.align		4
        /*0020*/ 	.byte	0x03, 0x5f
        /*0022*/ 	.short	0x0101


	//----- nvinfo : EIATTR_VRC_CTA_INIT_COUNT
	.align		4
        /*0024*/ 	.byte	0x02, 0x4a
	.zero		1
	.zero		1


	//----- nvinfo : EIATTR_EXIT_INSTR_OFFSETS
	.align		4
        /*0028*/ 	.byte	0x04, 0x1c
        /*002a*/ 	.short	(.L_11 - .L_10)


	//   ....[0]....
.L_10:
        /*002c*/ 	.word	0x00000030


	//   ....[1]....
        /*0030*/ 	.word	0x00000090


	//----- nvinfo : EIATTR_CBANK_PARAM_SIZE
	.align		4
.L_11:
        /*0034*/ 	.byte	0x03, 0x19
        /*0036*/ 	.short	0x0008


	//----- nvinfo : EIATTR_PARAM_CBANK
	.align		4
        /*0038*/ 	.byte	0x04, 0x0a
        /*003a*/ 	.short	(.L_13 - .L_12)
	.align		4
.L_12:
        /*003c*/ 	.word	index@(.nv.constant0._Z3incPi)
        /*0040*/ 	.short	0x0380
        /*0042*/ 	.short	0x0008


	//----- nvinfo : EIATTR_SW_WAR
	.align		4
.L_13:
        /*0044*/ 	.byte	0x04, 0x36
        /*0046*/ 	.short	(.L_15 - .L_14)
.L_14:
        /*0048*/ 	.word	0x00000008
.L_15:


//--------------------- .nv.callgraph             --------------------------
	.section	.nv.callgraph,"",@"SHT_CUDA_CALLGRAPH"
	.align	4
	.sectionentsize	8
	.align		4
        /*0000*/ 	.word	0x00000000
	.align		4
        /*0004*/ 	.word	0xffffffff
	.align		4
        /*0008*/ 	.word	0x00000000
	.align		4
        /*000c*/ 	.word	0xfffffffe
	.align		4
        /*0010*/ 	.word	0x00000000
	.align		4
        /*0014*/ 	.word	0xfffffffd
	.align		4
        /*0018*/ 	.word	0x00000000
	.align		4
        /*001c*/ 	.word	0xfffffffc


//--------------------- .text._Z3incPi            --------------------------
	.section	.text._Z3incPi,"ax",@progbits
	.align	128
        .global         _Z3incPi
        .type           _Z3incPi,@function
        .size           _Z3incPi,(.L_x_1 - _Z3incPi)
        .other          _Z3incPi,@"STO_CUDA_ENTRY STV_DEFAULT"
_Z3incPi:
.text._Z3incPi:
[----:B------:R-:W-:Y:S01]  /*0000*/  LDC R1, c[0x0][0x37c] ;  /* 0x0000df00ff017b82 */ /* 0x000fe20000000800 */
[----:B------:R-:W0:Y:S02]  /*0010*/  S2R R5, SR_CTAID.X ;  /* 0x0000000000057919 */ /* 0x000e240000002500 */
[----:B0-----:R-:W-:-:S13]  /*0020*/  ISETP.GT.U32.AND P0, PT, R5, 0x63, PT ;  /* 0x000000630500780c */ /* 0x001fda0003f04070 */
[----:B------:R-:W-:Y:S05]  /*0030*/  @P0 EXIT ;  /* 0x000000000000094d */ /* 0x000fea0003800000 */
[----:B------:R-:W0:Y:S01]  /*0040*/  LDC.64 R2, c[0x0][0x380] ;  /* 0x0000e000ff027b82 */ /* 0x000e220000000a00 */
[----:B------:R-:W1:Y:S01]  /*0050*/  LDCU.64 UR4, c[0x0][0x358] ;  /* 0x00006b00ff0477ac */ /* 0x000e620008000a00 */
[----:B------:R-:W-:Y:S02]  /*0060*/  HFMA2 R7, -RZ, RZ, 0, 5.9604644775390625e-08 ;  /* 0x00000001ff077431 */ /* 0x000fe400000001ff */
[----:B0-----:R-:W-:-:S05]  /*0070*/  IMAD.WIDE.U32 R2, R5, 0x4, R2 ;  /* 0x0000000405027825 */ /* 0x001fca00078e0002 */
[----:B-1----:R-:W-:Y:S01]  /*0080*/  STG.E desc[UR4][R2.64], R7 ;  /* 0x0000000702007986 */ /* 0x002fe2000c101904 */
[----:B------:R-:W-:Y:S05]  /*0090*/  EXIT ;  /* 0x000000000000794d */ /* 0x000fea0003800000 */
.L_x_0:
[----:B------:R-:W-:-:S00]  /*00a0*/  BRA `(.L_x_0) ;  /* 0xfffffffc00fc7947 */ /* 0x000fc0000383ffff */
[----:B------:R-:W-:-:S00]  /*00b0*/  NOP ;  /* 0x0000000000007918 */ /* 0x000fc00000000000 */
        /* <DEDUP_REMOVED lines=12> */
.L_x_1:


//--------------------- .nv.shared.reserved.0     --------------------------
	.section	.nv.shared.reserved.0,"aw",@nobits
	.weak		__nv_reservedSMEM_offset_0_alias
	.size		__nv_reservedSMEM_offset_0_alias, 0, 64
	.other		__nv_reservedSMEM_offset_0_alias,@"STO_CUDA_RESERVED_SHARED STV_DEFAULT"
__nv_reservedSMEM_offset_0_alias:
	.zero		0
	.zero		64


//--------------------- .nv.constant0._Z3incPi    --------------------------
	.section	.nv.constant0._Z3incPi,"a",@progbits
	.sectionflags	@""
	.align	4
.nv.constant0._Z3incPi:
	.zero		904


//--------------------- SYMBOLS --------------------------

	.type		.nv.reservedSmem.offset0,@object
	.size		.nv.reservedSmem.offset0,0x4
